//
// Generated by NVIDIA NVVM Compiler
//
// Compiler Build ID: CL-36424714
// Cuda compilation tools, release 13.0, V13.0.88
// Based on NVVM 20.0.0
//

.version 9.0
.target sm_100
.address_size 64

	// .globl	_Z14matrixMultiplyPiS_S_

.visible .entry _Z14matrixMultiplyPiS_S_(
	.param .u64 .ptr .align 1 _Z14matrixMultiplyPiS_S__param_0,
	.param .u64 .ptr .align 1 _Z14matrixMultiplyPiS_S__param_1,
	.param .u64 .ptr .align 1 _Z14matrixMultiplyPiS_S__param_2
)
{
	.reg .pred 	%p<4>;
	.reg .b32 	%r<21>;
	.reg .b64 	%rd<13>;

	ld.param.u64 	%rd1, [_Z14matrixMultiplyPiS_S__param_0];
	ld.param.u64 	%rd2, [_Z14matrixMultiplyPiS_S__param_1];
	ld.param.u64 	%rd3, [_Z14matrixMultiplyPiS_S__param_2];
	mov.u32 	%r3, %ctaid.y;
	mov.u32 	%r4, %ntid.y;
	mov.u32 	%r5, %tid.y;
	mad.lo.s32 	%r1, %r3, %r4, %r5;
	mov.u32 	%r6, %ctaid.x;
	mov.u32 	%r7, %ntid.x;
	mov.u32 	%r8, %tid.x;
	mad.lo.s32 	%r2, %r6, %r7, %r8;
	setp.gt.u32 	%p1, %r1, 1;
	setp.gt.s32 	%p2, %r2, 1;
	or.pred  	%p3, %p1, %p2;
	@%p3 bra 	$L__BB0_2;
	cvta.to.global.u64 	%rd4, %rd3;
	cvta.to.global.u64 	%rd5, %rd1;
	cvta.to.global.u64 	%rd6, %rd2;
	mul.lo.s32 	%r9, %r1, 3;
	mul.wide.u32 	%rd7, %r9, 4;
	add.s64 	%rd8, %rd5, %rd7;
	ld.global.u32 	%r10, [%rd8];
	mul.wide.s32 	%rd9, %r2, 4;
	add.s64 	%rd10, %rd6, %rd9;
	ld.global.u32 	%r11, [%rd10];
	mul.lo.s32 	%r12, %r11, %r10;
	ld.global.u32 	%r13, [%rd8+4];
	ld.global.u32 	%r14, [%rd10+8];
	mad.lo.s32 	%r15, %r14, %r13, %r12;
	ld.global.u32 	%r16, [%rd8+8];
	ld.global.u32 	%r17, [%rd10+16];
	mad.lo.s32 	%r18, %r17, %r16, %r15;
	shl.b32 	%r19, %r1, 1;
	add.s32 	%r20, %r19, %r2;
	mul.wide.s32 	%rd11, %r20, 4;
	add.s64 	%rd12, %rd4, %rd11;
	st.global.u32 	[%rd12], %r18;
$L__BB0_2:
	ret;

}


// ===== COMPILED SASS (sm_100) =====

	.target	sm_100

	.elftype	@"ET_EXEC"


//--------------------- .note.nv.tkinfo           --------------------------
	.section	.note.nv.tkinfo,"",@"SHT_NOTE"
	.sectionflags	@"SHF_NOTE_NV_TKINFO"
	.tkinfo
        /*0018*/ 	.word	0x00000002
        /*0030*/ 	.string	""
        /*0030*/ 	.string	"ptxas"
        /*0030*/ 	.string	"Cuda compilation tools, release 13.0, V13.0.88"
        /*0030*/ 	.string	"Build cuda_13.0.r13.0/compiler.36424714_0"
        /*0030*/ 	.string	"-arch sm_100 -m 64 "



//--------------------- .note.nv.cuinfo           --------------------------
	.section	.note.nv.cuinfo,"",@"SHT_NOTE"
	.sectionflags	@"SHF_NOTE_NV_CUINFO"
        /*0018*/ 	.short	0x0002
        /*001a*/ 	.short	0x0064
        /*001c*/ 	.short	0x0082
	.zero		2


//--------------------- .nv.info                  --------------------------
	.section	.nv.info,"",@"SHT_CUDA_INFO"
	.align	4


	//----- nvinfo : EIATTR_REGCOUNT
	.align		4
        /*0000*/ 	.byte	0x04, 0x2f
        /*0002*/ 	.short	(.L_1 - .L_0)
	.align		4
.L_0:
        /*0004*/ 	.word	index@(_Z14matrixMultiplyPiS_S_)
        /*0008*/ 	.word	0x00000012


	//----- nvinfo : EIATTR_FRAME_SIZE
	.align		4
.L_1:
        /*000c*/ 	.byte	0x04, 0x11
        /*000e*/ 	.short	(.L_3 - .L_2)
	.align		4
.L_2:
        /*0010*/ 	.word	index@(_Z14matrixMultiplyPiS_S_)
        /*0014*/ 	.word	0x00000000


	//----- nvinfo : EIATTR_MIN_STACK_SIZE
	.align		4
.L_3:
        /*0018*/ 	.byte	0x04, 0x12
        /*001a*/ 	.short	(.L_5 - .L_4)
	.align		4
.L_4:
        /*001c*/ 	.word	index@(_Z14matrixMultiplyPiS_S_)
        /*0020*/ 	.word	0x00000000
.L_5:


//--------------------- .nv.compat                --------------------------
	.section	.nv.compat,"",@"SHT_CUDA_COMPAT_INFO"
	.align	4
        /*0000*/ 	.byte	0x02, 0x09, 0x00, 0x00, 0x02, 0x02, 0x01, 0x00, 0x02, 0x05, 0x05, 0x00, 0x03, 0x07, 0x01, 0x01
        /*0010*/ 	.byte	0x02, 0x03, 0x00, 0x00, 0x02, 0x06, 0x01, 0x00, 0x04, 0x0b, 0x08, 0x00, 0x09, 0x00, 0x00, 0x00
        /*0020*/ 	.byte	0x00, 0x00, 0x00, 0x00


//--------------------- .nv.info._Z14matrixMultiplyPiS_S_ --------------------------
	.section	.nv.info._Z14matrixMultiplyPiS_S_,"",@"SHT_CUDA_INFO"
	.sectionflags	@""
	.align	4


	//----- nvinfo : EIATTR_CUDA_API_VERSION
	.align		4
        /*0000*/ 	.byte	0x04, 0x37
        /*0002*/ 	.short	(.L_7 - .L_6)
.L_6:
        /*0004*/ 	.word	0x00000082


	//----- nvinfo : EIATTR_KPARAM_INFO
	.align		4
.L_7:
        /*0008*/ 	.byte	0x04, 0x17
        /*000a*/ 	.short	(.L_9 - .L_8)
.L_8:
        /*000c*/ 	.word	0x00000000
        /*0010*/ 	.short	0x0002
        /*0012*/ 	.short	0x0010
        /*0014*/ 	.byte	0x00, 0xf5, 0x21, 0x00


	//----- nvinfo : EIATTR_KPARAM_INFO
	.align		4
.L_9:
        /*0018*/ 	.byte	0x04, 0x17
        /*001a*/ 	.short	(.L_11 - .L_10)
.L_10:
        /*001c*/ 	.word	0x00000000
        /*0020*/ 	.short	0x0001
        /*0022*/ 	.short	0x0008
        /*0024*/ 	.byte	0x00, 0xf5, 0x21, 0x00


	//----- nvinfo : EIATTR_KPARAM_INFO
	.align		4
.L_11:
        /*0028*/ 	.byte	0x04, 0x17
        /*002a*/ 	.short	(.L_13 - .L_12)
.L_12:
        /*002c*/ 	.word	0x00000000
        /*0030*/ 	.short	0x0000
        /*0032*/ 	.short	0x0000
        /*0034*/ 	.byte	0x00, 0xf5, 0x21, 0x00


	//----- nvinfo : EIATTR_SPARSE_MMA_MASK
	.align		4
.L_13:
        /*0038*/ 	.byte	0x03, 0x50
        /*003a*/ 	.short	0x0000


	//----- nvinfo : EIATTR_MAXREG_COUNT
	.align		4
        /*003c*/ 	.byte	0x03, 0x1b
        /*003e*/ 	.short	0x00ff


	//----- nvinfo : EIATTR_MERCURY_ISA_VERSION
	.align		4
        /*0040*/ 	.byte	0x03, 0x5f
        /*0042*/ 	.short	0x0101


	//----- nvinfo : EIATTR_VRC_CTA_INIT_COUNT
	.align		4
        /*0044*/ 	.byte	0x02, 0x4a
	.zero		1
	.zero		1


	//----- nvinfo : EIATTR_EXIT_INSTR_OFFSETS
	.align		4
        /*0048*/ 	.byte	0x04, 0x1c
        /*004a*/ 	.short	(.L_15 - .L_14)


	//   ....[0]....
.L_14:
        /*004c*/ 	.word	0x000000b0


	//   ....[1]....
        /*0050*/ 	.word	0x000001f0


	//----- nvinfo : EIATTR_CBANK_PARAM_SIZE
	.align		4
.L_15:
        /*0054*/ 	.byte	0x03, 0x19
        /*0056*/ 	.short	0x0018


	//----- nvinfo : EIATTR_PARAM_CBANK
	.align		4
        /*0058*/ 	.byte	0x04, 0x0a
        /*005a*/ 	.short	(.L_17 - .L_16)
	.align		4
.L_16:
        /*005c*/ 	.word	index@(.nv.constant0._Z14matrixMultiplyPiS_S_)
        /*0060*/ 	.short	0x0380
        /*0062*/ 	.short	0x0018


	//----- nvinfo : EIATTR_SW_WAR
	.align		4
.L_17:
        /*0064*/ 	.byte	0x04, 0x36
        /*0066*/ 	.short	(.L_19 - .L_18)
.L_18:
        /*0068*/ 	.word	0x00000008
.L_19:


//--------------------- .nv.callgraph             --------------------------
	.section	.nv.callgraph,"",@"SHT_CUDA_CALLGRAPH"
	.align	4
	.sectionentsize	8
	.align		4
        /*0000*/ 	.word	0x00000000
	.align		4
        /*0004*/ 	.word	0xffffffff
	.align		4
        /*0008*/ 	.word	0x00000000
	.align		4
        /*000c*/ 	.word	0xfffffffe
	.align		4
        /*0010*/ 	.word	0x00000000
	.align		4
        /*0014*/ 	.word	0xfffffffd
	.align		4
        /*0018*/ 	.word	0x00000000
	.align		4
        /*001c*/ 	.word	0xfffffffc


//--------------------- .text._Z14matrixMultiplyPiS_S_ --------------------------
	.section	.text._Z14matrixMultiplyPiS_S_,"ax",@progbits
	.align	128
        .global         _Z14matrixMultiplyPiS_S_
        .type           _Z14matrixMultiplyPiS_S_,@function
        .size           _Z14matrixMultiplyPiS_S_,(.L_x_1 - _Z14matrixMultiplyPiS_S_)
        .other          _Z14matrixMultiplyPiS_S_,@"STO_CUDA_ENTRY STV_DEFAULT"
_Z14matrixMultiplyPiS_S_:
.text._Z14matrixMultiplyPiS_S_:
[----:B------:R-:W-:Y:S01]  /*0000*/  LDC R1, c[0x0][0x37c] ;  /* 0x0000df00ff017b82 */ /* 0x000fe20000000800 */
[----:B------:R-:W0:Y:S07]  /*0010*/  S2R R2, SR_TID.X ;  /* 0x0000000000027919 */ /* 0x000e2e0000002100 */
[----:B------:R-:W1:Y:S01]  /*0020*/  LDC R0, c[0x0][0x364] ;  /* 0x0000d900ff007b82 */ /* 0x000e620000000800 */
[----:B------:R-:W1:Y:S07]  /*0030*/  S2R R3, SR_TID.Y ;  /* 0x0000000000037919 */ /* 0x000e6e0000002200 */
[----:B------:R-:W0:Y:S08]  /*0040*/  S2UR UR5, SR_CTAID.X ;  /* 0x00000000000579c3 */ /* 0x000e300000002500 */
[----:B------:R-:W0:Y:S08]  /*0050*/  LDC R9, c[0x0][0x360] ;  /* 0x0000d800ff097b82 */ /* 0x000e300000000800 */
[----:B------:R-:W1:Y:S01]  /*0060*/  S2UR UR4, SR_CTAID.Y ;  /* 0x00000000000479c3 */ /* 0x000e620000002600 */
[----:B0-----:R-:W-:-:S05]  /*0070*/  IMAD R9, R9, UR5, R2 ;  /* 0x0000000509097c24 */ /* 0x001fca000f8e0202 */
[----:B------:R-:W-:Y:S01]  /*0080*/  ISETP.GT.AND P0, PT, R9, 0x1, PT ;  /* 0x000000010900780c */ /* 0x000fe20003f04270 */
[----:B-1----:R-:W-:-:S05]  /*0090*/  IMAD R0, R0, UR4, R3 ;  /* 0x0000000400007c24 */ /* 0x002fca000f8e0203 */
[----:B------:R-:W-:-:S13]  /*00a0*/  ISETP.GT.U32.OR P0, PT, R0, 0x1, P0 ;  /* 0x000000010000780c */ /* 0x000fda0000704470 */
[----:B------:R-:W-:Y:S05]  /*00b0*/  @P0 EXIT ;  /* 0x000000000000094d */ /* 0x000fea0003800000 */
[----:B------:R-:W0:Y:S01]  /*00c0*/  LDC.64 R2, c[0x0][0x380] ;  /* 0x0000e000ff027b82 */ /* 0x000e220000000a00 */
[----:B------:R-:W1:Y:S01]  /*00d0*/  LDCU.64 UR4, c[0x0][0x358] ;  /* 0x00006b00ff0477ac */ /* 0x000e620008000a00 */
[----:B------:R-:W-:-:S06]  /*00e0*/  LEA R7, R0, R0, 0x1 ;  /* 0x0000000000077211 */ /* 0x000fcc00078e08ff */
[----:B------:R-:W2:Y:S01]  /*00f0*/  LDC.64 R4, c[0x0][0x388] ;  /* 0x0000e200ff047b82 */ /* 0x000ea20000000a00 */
[----:B0-----:R-:W-:-:S07]  /*0100*/  IMAD.WIDE.U32 R2, R7, 0x4, R2 ;  /* 0x0000000407027825 */ /* 0x001fce00078e0002 */
[----:B------:R-:W0:Y:S01]  /*0110*/  LDC.64 R6, c[0x0][0x390] ;  /* 0x0000e400ff067b82 */ /* 0x000e220000000a00 */
[----:B-1----:R-:W3:Y:S01]  /*0120*/  LDG.E R8, desc[UR4][R2.64] ;  /* 0x0000000402087981 */ /* 0x002ee2000c1e1900 */
[----:B--2---:R-:W-:-:S03]  /*0130*/  IMAD.WIDE R4, R9, 0x4, R4 ;  /* 0x0000000409047825 */ /* 0x004fc600078e0204 */
[----:B------:R-:W2:Y:S04]  /*0140*/  LDG.E R13, desc[UR4][R2.64+0x4] ;  /* 0x00000404020d7981 */ /* 0x000ea8000c1e1900 */
[----:B------:R-:W3:Y:S04]  /*0150*/  LDG.E R11, desc[UR4][R4.64] ;  /* 0x00000004040b7981 */ /* 0x000ee8000c1e1900 */
[----:B------:R-:W2:Y:S04]  /*0160*/  LDG.E R10, desc[UR4][R4.64+0x8] ;  /* 0x00000804040a7981 */ /* 0x000ea8000c1e1900 */
[----:B------:R-:W4:Y:S04]  /*0170*/  LDG.E R15, desc[UR4][R2.64+0x8] ;  /* 0x00000804020f7981 */ /* 0x000f28000c1e1900 */
[----:B------:R-:W4:Y:S01]  /*0180*/  LDG.E R12, desc[UR4][R4.64+0x10] ;  /* 0x00001004040c7981 */ /* 0x000f22000c1e1900 */
[----:B------:R-:W-:-:S05]  /*0190*/  LEA R9, R0, R9, 0x1 ;  /* 0x0000000900097211 */ /* 0x000fca00078e08ff */
[----:B0-----:R-:W-:-:S04]  /*01a0*/  IMAD.WIDE R6, R9, 0x4, R6 ;  /* 0x0000000409067825 */ /* 0x001fc800078e0206 */
[----:B---3--:R-:W-:-:S04]  /*01b0*/  IMAD R8, R8, R11, RZ ;  /* 0x0000000b08087224 */ /* 0x008fc800078e02ff */
[----:B--2---:R-:W-:-:S04]  /*01c0*/  IMAD R8, R13, R10, R8 ;  /* 0x0000000a0d087224 */ /* 0x004fc800078e0208 */
[----:B----4-:R-:W-:-:S05]  /*01d0*/  IMAD R15, R15, R12, R8 ;  /* 0x0000000c0f0f7224 */ /* 0x010fca00078e0208 */
[----:B------:R-:W-:Y:S01]  /*01e0*/  STG.E desc[UR4][R6.64], R15 ;  /* 0x0000000f06007986 */ /* 0x000fe2000c101904 */
[----:B------:R-:W-:Y:S05]  /*01f0*/  EXIT ;  /* 0x000000000000794d */ /* 0x000fea0003800000 */
.L_x_0:
[----:B------:R-:W-:-:S00]  /*0200*/  BRA `(.L_x_0) ;  /* 0xfffffffc00fc7947 */ /* 0x000fc0000383ffff */
[----:B------:R-:W-:-:S00]  /*0210*/  NOP ;  /* 0x0000000000007918 */ /* 0x000fc00000000000 */
        /* <DEDUP_REMOVED lines=14> */
.L_x_1:


//--------------------- .nv.shared.reserved.0     --------------------------
	.section	.nv.shared.reserved.0,"aw",@nobits
	.weak		__nv_reservedSMEM_offset_0_alias
	.size		__nv_reservedSMEM_offset_0_alias, 0, 64
	.other		__nv_reservedSMEM_offset_0_alias,@"STO_CUDA_RESERVED_SHARED STV_DEFAULT"
__nv_reservedSMEM_offset_0_alias:
	.zero		0
	.zero		64


//--------------------- .nv.constant0._Z14matrixMultiplyPiS_S_ --------------------------
	.section	.nv.constant0._Z14matrixMultiplyPiS_S_,"a",@progbits
	.sectionflags	@""
	.align	4
.nv.constant0._Z14matrixMultiplyPiS_S_:
	.zero		920


//--------------------- SYMBOLS --------------------------

	.type		.nv.reservedSmem.offset0,@object
	.size		.nv.reservedSmem.offset0,0x4
